//
// Generated by NVIDIA NVVM Compiler
//
// Compiler Build ID: CL-36424714
// Cuda compilation tools, release 13.0, V13.0.88
// Based on NVVM 20.0.0
//

.version 9.0
.target sm_100
.address_size 64

	// .globl	_Z3mapPKiPim

.visible .entry _Z3mapPKiPim(
	.param .u64 .ptr .align 1 _Z3mapPKiPim_param_0,
	.param .u64 .ptr .align 1 _Z3mapPKiPim_param_1,
	.param .u64 _Z3mapPKiPim_param_2
)
{
	.reg .pred 	%p<2>;
	.reg .b32 	%r<7>;
	.reg .b64 	%rd<10>;

	ld.param.u64 	%rd2, [_Z3mapPKiPim_param_0];
	ld.param.u64 	%rd3, [_Z3mapPKiPim_param_1];
	ld.param.u64 	%rd4, [_Z3mapPKiPim_param_2];
	mov.u32 	%r1, %ctaid.x;
	mov.u32 	%r2, %ntid.x;
	mov.u32 	%r3, %tid.x;
	mad.lo.s32 	%r4, %r1, %r2, %r3;
	cvt.u64.u32 	%rd1, %r4;
	setp.le.u64 	%p1, %rd4, %rd1;
	@%p1 bra 	$L__BB0_2;
	cvta.to.global.u64 	%rd5, %rd2;
	cvta.to.global.u64 	%rd6, %rd3;
	shl.b64 	%rd7, %rd1, 2;
	add.s64 	%rd8, %rd5, %rd7;
	ld.global.u32 	%r5, [%rd8];
	add.s32 	%r6, %r5, 10;
	add.s64 	%rd9, %rd6, %rd7;
	st.global.u32 	[%rd9], %r6;
$L__BB0_2:
	ret;

}


// ===== COMPILED SASS (sm_100) =====

	.target	sm_100

	.elftype	@"ET_EXEC"


//--------------------- .note.nv.tkinfo           --------------------------
	.section	.note.nv.tkinfo,"",@"SHT_NOTE"
	.sectionflags	@"SHF_NOTE_NV_TKINFO"
	.tkinfo
        /*0018*/ 	.word	0x00000002
        /*0030*/ 	.string	""
        /*0030*/ 	.string	"ptxas"
        /*0030*/ 	.string	"Cuda compilation tools, release 13.0, V13.0.88"
        /*0030*/ 	.string	"Build cuda_13.0.r13.0/compiler.36424714_0"
        /*0030*/ 	.string	"-arch sm_100 -m 64 "



//--------------------- .note.nv.cuinfo           --------------------------
	.section	.note.nv.cuinfo,"",@"SHT_NOTE"
	.sectionflags	@"SHF_NOTE_NV_CUINFO"
        /*0018*/ 	.short	0x0002
        /*001a*/ 	.short	0x0064
        /*001c*/ 	.short	0x0082
	.zero		2


//--------------------- .nv.info                  --------------------------
	.section	.nv.info,"",@"SHT_CUDA_INFO"
	.align	4


	//----- nvinfo : EIATTR_REGCOUNT
	.align		4
        /*0000*/ 	.byte	0x04, 0x2f
        /*0002*/ 	.short	(.L_1 - .L_0)
	.align		4
.L_0:
        /*0004*/ 	.word	index@(_Z3mapPKiPim)
        /*0008*/ 	.word	0x0000000a


	//----- nvinfo : EIATTR_FRAME_SIZE
	.align		4
.L_1:
        /*000c*/ 	.byte	0x04, 0x11
        /*000e*/ 	.short	(.L_3 - .L_2)
	.align		4
.L_2:
        /*0010*/ 	.word	index@(_Z3mapPKiPim)
        /*0014*/ 	.word	0x00000000


	//----- nvinfo : EIATTR_MIN_STACK_SIZE
	.align		4
.L_3:
        /*0018*/ 	.byte	0x04, 0x12
        /*001a*/ 	.short	(.L_5 - .L_4)
	.align		4
.L_4:
        /*001c*/ 	.word	index@(_Z3mapPKiPim)
        /*0020*/ 	.word	0x00000000
.L_5:


//--------------------- .nv.compat                --------------------------
	.section	.nv.compat,"",@"SHT_CUDA_COMPAT_INFO"
	.align	4
        /*0000*/ 	.byte	0x02, 0x09, 0x00, 0x00, 0x02, 0x02, 0x01, 0x00, 0x02, 0x05, 0x05, 0x00, 0x03, 0x07, 0x01, 0x01
        /*0010*/ 	.byte	0x02, 0x03, 0x00, 0x00, 0x02, 0x06, 0x01, 0x00, 0x04, 0x0b, 0x08, 0x00, 0x09, 0x00, 0x00, 0x00
        /*0020*/ 	.byte	0x00, 0x00, 0x00, 0x00


//--------------------- .nv.info._Z3mapPKiPim     --------------------------
	.section	.nv.info._Z3mapPKiPim,"",@"SHT_CUDA_INFO"
	.sectionflags	@""
	.align	4


	//----- nvinfo : EIATTR_CUDA_API_VERSION
	.align		4
        /*0000*/ 	.byte	0x04, 0x37
        /*0002*/ 	.short	(.L_7 - .L_6)
.L_6:
        /*0004*/ 	.word	0x00000082


	//----- nvinfo : EIATTR_KPARAM_INFO
	.align		4
.L_7:
        /*0008*/ 	.byte	0x04, 0x17
        /*000a*/ 	.short	(.L_9 - .L_8)
.L_8:
        /*000c*/ 	.word	0x00000000
        /*0010*/ 	.short	0x0002
        /*0012*/ 	.short	0x0010
        /*0014*/ 	.byte	0x00, 0xf0, 0x21, 0x00


	//----- nvinfo : EIATTR_KPARAM_INFO
	.align		4
.L_9:
        /*0018*/ 	.byte	0x04, 0x17
        /*001a*/ 	.short	(.L_11 - .L_10)
.L_10:
        /*001c*/ 	.word	0x00000000
        /*0020*/ 	.short	0x0001
        /*0022*/ 	.short	0x0008
        /*0024*/ 	.byte	0x00, 0xf5, 0x21, 0x00


	//----- nvinfo : EIATTR_KPARAM_INFO
	.align		4
.L_11:
        /*0028*/ 	.byte	0x04, 0x17
        /*002a*/ 	.short	(.L_13 - .L_12)
.L_12:
        /*002c*/ 	.word	0x00000000
        /*0030*/ 	.short	0x0000
        /*0032*/ 	.short	0x0000
        /*0034*/ 	.byte	0x00, 0xf5, 0x21, 0x00


	//----- nvinfo : EIATTR_SPARSE_MMA_MASK
	.align		4
.L_13:
        /*0038*/ 	.byte	0x03, 0x50
        /*003a*/ 	.short	0x0000


	//----- nvinfo : EIATTR_MAXREG_COUNT
	.align		4
        /*003c*/ 	.byte	0x03, 0x1b
        /*003e*/ 	.short	0x00ff


	//----- nvinfo : EIATTR_MERCURY_ISA_VERSION
	.align		4
        /*0040*/ 	.byte	0x03, 0x5f
        /*0042*/ 	.short	0x0101


	//----- nvinfo : EIATTR_VRC_CTA_INIT_COUNT
	.align		4
        /*0044*/ 	.byte	0x02, 0x4a
	.zero		1
	.zero		1


	//----- nvinfo : EIATTR_EXIT_INSTR_OFFSETS
	.align		4
        /*0048*/ 	.byte	0x04, 0x1c
        /*004a*/ 	.short	(.L_15 - .L_14)


	//   ....[0]....
.L_14:
        /*004c*/ 	.word	0x00000080


	//   ....[1]....
        /*0050*/ 	.word	0x00000140


	//----- nvinfo : EIATTR_CBANK_PARAM_SIZE
	.align		4
.L_15:
        /*0054*/ 	.byte	0x03, 0x19
        /*0056*/ 	.short	0x0018


	//----- nvinfo : EIATTR_PARAM_CBANK
	.align		4
        /*0058*/ 	.byte	0x04, 0x0a
        /*005a*/ 	.short	(.L_17 - .L_16)
	.align		4
.L_16:
        /*005c*/ 	.word	index@(.nv.constant0._Z3mapPKiPim)
        /*0060*/ 	.short	0x0380
        /*0062*/ 	.short	0x0018


	//----- nvinfo : EIATTR_SW_WAR
	.align		4
.L_17:
        /*0064*/ 	.byte	0x04, 0x36
        /*0066*/ 	.short	(.L_19 - .L_18)
.L_18:
        /*0068*/ 	.word	0x00000008
.L_19:


//--------------------- .nv.callgraph             --------------------------
	.section	.nv.callgraph,"",@"SHT_CUDA_CALLGRAPH"
	.align	4
	.sectionentsize	8
	.align		4
        /*0000*/ 	.word	0x00000000
	.align		4
        /*0004*/ 	.word	0xffffffff
	.align		4
        /*0008*/ 	.word	0x00000000
	.align		4
        /*000c*/ 	.word	0xfffffffe
	.align		4
        /*0010*/ 	.word	0x00000000
	.align		4
        /*0014*/ 	.word	0xfffffffd
	.align		4
        /*0018*/ 	.word	0x00000000
	.align		4
        /*001c*/ 	.word	0xfffffffc


//--------------------- .text._Z3mapPKiPim        --------------------------
	.section	.text._Z3mapPKiPim,"ax",@progbits
	.align	128
        .global         _Z3mapPKiPim
        .type           _Z3mapPKiPim,@function
        .size           _Z3mapPKiPim,(.L_x_1 - _Z3mapPKiPim)
        .other          _Z3mapPKiPim,@"STO_CUDA_ENTRY STV_DEFAULT"
_Z3mapPKiPim:
.text._Z3mapPKiPim:
[----:B------:R-:W-:Y:S01]  /*0000*/  LDC R1, c[0x0][0x37c] ;  /* 0x0000df00ff017b82 */ /* 0x000fe20000000800 */
[----:B------:R-:W0:Y:S07]  /*0010*/  S2R R3, SR_TID.X ;  /* 0x0000000000037919 */ /* 0x000e2e0000002100 */
[----:B------:R-:W0:Y:S01]  /*0020*/  S2UR UR4, SR_CTAID.X ;  /* 0x00000000000479c3 */ /* 0x000e220000002500 */
[----:B------:R-:W1:Y:S07]  /*0030*/  LDCU.64 UR6, c[0x0][0x390] ;  /* 0x00007200ff0677ac */ /* 0x000e6e0008000a00 */
[----:B------:R-:W0:Y:S02]  /*0040*/  LDC R0, c[0x0][0x360] ;  /* 0x0000d800ff007b82 */ /* 0x000e240000000800 */
[----:B0-----:R-:W-:-:S05]  /*0050*/  IMAD R0, R0, UR4, R3 ;  /* 0x0000000400007c24 */ /* 0x001fca000f8e0203 */
[----:B-1----:R-:W-:-:S04]  /*0060*/  ISETP.GE.U32.AND P0, PT, R0, UR6, PT ;  /* 0x0000000600007c0c */ /* 0x002fc8000bf06070 */
[----:B------:R-:W-:-:S13]  /*0070*/  ISETP.GE.U32.AND.EX P0, PT, RZ, UR7, PT, P0 ;  /* 0x00000007ff007c0c */ /* 0x000fda000bf06100 */
[----:B------:R-:W-:Y:S05]  /*0080*/  @P0 EXIT ;  /* 0x000000000000094d */ /* 0x000fea0003800000 */
[----:B------:R-:W0:Y:S01]  /*0090*/  LDCU.128 UR8, c[0x0][0x380] ;  /* 0x00007000ff0877ac */ /* 0x000e220008000c00 */
[----:B------:R-:W-:Y:S01]  /*00a0*/  IMAD.SHL.U32 R4, R0, 0x4, RZ ;  /* 0x0000000400047824 */ /* 0x000fe200078e00ff */
[----:B------:R-:W-:Y:S01]  /*00b0*/  SHF.R.U32.HI R0, RZ, 0x1e, R0 ;  /* 0x0000001eff007819 */ /* 0x000fe20000011600 */
[----:B------:R-:W1:Y:S03]  /*00c0*/  LDCU.64 UR4, c[0x0][0x358] ;  /* 0x00006b00ff0477ac */ /* 0x000e660008000a00 */
[----:B0-----:R-:W-:-:S04]  /*00d0*/  IADD3 R2, P0, PT, R4, UR8, RZ ;  /* 0x0000000804027c10 */ /* 0x001fc8000ff1e0ff */
[----:B------:R-:W-:-:S05]  /*00e0*/  IADD3.X R3, PT, PT, R0, UR9, RZ, P0, !PT ;  /* 0x0000000900037c10 */ /* 0x000fca00087fe4ff */
[----:B-1----:R-:W2:Y:S01]  /*00f0*/  LDG.E R2, desc[UR4][R2.64] ;  /* 0x0000000402027981 */ /* 0x002ea2000c1e1900 */
[----:B------:R-:W-:-:S04]  /*0100*/  IADD3 R4, P0, PT, R4, UR10, RZ ;  /* 0x0000000a04047c10 */ /* 0x000fc8000ff1e0ff */
[----:B------:R-:W-:Y:S01]  /*0110*/  IADD3.X R5, PT, PT, R0, UR11, RZ, P0, !PT ;  /* 0x0000000b00057c10 */ /* 0x000fe200087fe4ff */
[----:B--2---:R-:W-:-:S05]  /*0120*/  VIADD R7, R2, 0xa ;  /* 0x0000000a02077836 */ /* 0x004fca0000000000 */
[----:B------:R-:W-:Y:S01]  /*0130*/  STG.E desc[UR4][R4.64], R7 ;  /* 0x0000000704007986 */ /* 0x000fe2000c101904 */
[----:B------:R-:W-:Y:S05]  /*0140*/  EXIT ;  /* 0x000000000000794d */ /* 0x000fea0003800000 */
.L_x_0:
[----:B------:R-:W-:-:S00]  /*0150*/  BRA `(.L_x_0) ;  /* 0xfffffffc00fc7947 */ /* 0x000fc0000383ffff */
[----:B------:R-:W-:-:S00]  /*0160*/  NOP ;  /* 0x0000000000007918 */ /* 0x000fc00000000000 */
        /* <DEDUP_REMOVED lines=9> */
.L_x_1:


//--------------------- .nv.shared.reserved.0     --------------------------
	.section	.nv.shared.reserved.0,"aw",@nobits
	.weak		__nv_reservedSMEM_offset_0_alias
	.size		__nv_reservedSMEM_offset_0_alias, 0, 64
	.other		__nv_reservedSMEM_offset_0_alias,@"STO_CUDA_RESERVED_SHARED STV_DEFAULT"
__nv_reservedSMEM_offset_0_alias:
	.zero		0
	.zero		64


//--------------------- .nv.constant0._Z3mapPKiPim --------------------------
	.section	.nv.constant0._Z3mapPKiPim,"a",@progbits
	.sectionflags	@""
	.align	4
.nv.constant0._Z3mapPKiPim:
	.zero		920


//--------------------- SYMBOLS --------------------------

	.type		.nv.reservedSmem.offset0,@object
	.size		.nv.reservedSmem.offset0,0x4
